//
// Generated by NVIDIA NVVM Compiler
//
// Compiler Build ID: CL-36424714
// Cuda compilation tools, release 13.0, V13.0.88
// Based on NVVM 20.0.0
//

.version 9.0
.target sm_100
.address_size 64

	// .globl	_Z16gaussianBlur_gpuPfiii

.visible .entry _Z16gaussianBlur_gpuPfiii(
	.param .u64 .ptr .align 1 _Z16gaussianBlur_gpuPfiii_param_0,
	.param .u32 _Z16gaussianBlur_gpuPfiii_param_1,
	.param .u32 _Z16gaussianBlur_gpuPfiii_param_2,
	.param .u32 _Z16gaussianBlur_gpuPfiii_param_3
)
{


	ret;

}


// ===== COMPILED SASS (sm_100) =====

	.target	sm_100

	.elftype	@"ET_EXEC"


//--------------------- .note.nv.tkinfo           --------------------------
	.section	.note.nv.tkinfo,"",@"SHT_NOTE"
	.sectionflags	@"SHF_NOTE_NV_TKINFO"
	.tkinfo
        /*0018*/ 	.word	0x00000002
        /*0030*/ 	.string	""
        /*0030*/ 	.string	"ptxas"
        /*0030*/ 	.string	"Cuda compilation tools, release 13.0, V13.0.88"
        /*0030*/ 	.string	"Build cuda_13.0.r13.0/compiler.36424714_0"
        /*0030*/ 	.string	"-arch sm_100 -m 64 "



//--------------------- .note.nv.cuinfo           --------------------------
	.section	.note.nv.cuinfo,"",@"SHT_NOTE"
	.sectionflags	@"SHF_NOTE_NV_CUINFO"
        /*0018*/ 	.short	0x0002
        /*001a*/ 	.short	0x0064
        /*001c*/ 	.short	0x0082
	.zero		2


//--------------------- .nv.info                  --------------------------
	.section	.nv.info,"",@"SHT_CUDA_INFO"
	.align	4


	//----- nvinfo : EIATTR_REGCOUNT
	.align		4
        /*0000*/ 	.byte	0x04, 0x2f
        /*0002*/ 	.short	(.L_1 - .L_0)
	.align		4
.L_0:
        /*0004*/ 	.word	index@(_Z16gaussianBlur_gpuPfiii)
        /*0008*/ 	.word	0x00000004


	//----- nvinfo : EIATTR_FRAME_SIZE
	.align		4
.L_1:
        /*000c*/ 	.byte	0x04, 0x11
        /*000e*/ 	.short	(.L_3 - .L_2)
	.align		4
.L_2:
        /*0010*/ 	.word	index@(_Z16gaussianBlur_gpuPfiii)
        /*0014*/ 	.word	0x00000000


	//----- nvinfo : EIATTR_MIN_STACK_SIZE
	.align		4
.L_3:
        /*0018*/ 	.byte	0x04, 0x12
        /*001a*/ 	.short	(.L_5 - .L_4)
	.align		4
.L_4:
        /*001c*/ 	.word	index@(_Z16gaussianBlur_gpuPfiii)
        /*0020*/ 	.word	0x00000000
.L_5:


//--------------------- .nv.compat                --------------------------
	.section	.nv.compat,"",@"SHT_CUDA_COMPAT_INFO"
	.align	4
        /*0000*/ 	.byte	0x02, 0x09, 0x00, 0x00, 0x02, 0x02, 0x01, 0x00, 0x02, 0x05, 0x05, 0x00, 0x03, 0x07, 0x01, 0x01
        /*0010*/ 	.byte	0x02, 0x03, 0x00, 0x00, 0x02, 0x06, 0x01, 0x00, 0x04, 0x0b, 0x08, 0x00, 0x09, 0x00, 0x00, 0x00
        /*0020*/ 	.byte	0x00, 0x00, 0x00, 0x00


//--------------------- .nv.info._Z16gaussianBlur_gpuPfiii --------------------------
	.section	.nv.info._Z16gaussianBlur_gpuPfiii,"",@"SHT_CUDA_INFO"
	.sectionflags	@""
	.align	4


	//----- nvinfo : EIATTR_CUDA_API_VERSION
	.align		4
        /*0000*/ 	.byte	0x04, 0x37
        /*0002*/ 	.short	(.L_7 - .L_6)
.L_6:
        /*0004*/ 	.word	0x00000082


	//----- nvinfo : EIATTR_KPARAM_INFO
	.align		4
.L_7:
        /*0008*/ 	.byte	0x04, 0x17
        /*000a*/ 	.short	(.L_9 - .L_8)
.L_8:
        /*000c*/ 	.word	0x00000000
        /*0010*/ 	.short	0x0003
        /*0012*/ 	.short	0x0010
        /*0014*/ 	.byte	0x00, 0xf0, 0x11, 0x00


	//----- nvinfo : EIATTR_KPARAM_INFO
	.align		4
.L_9:
        /*0018*/ 	.byte	0x04, 0x17
        /*001a*/ 	.short	(.L_11 - .L_10)
.L_10:
        /*001c*/ 	.word	0x00000000
        /*0020*/ 	.short	0x0002
        /*0022*/ 	.short	0x000c
        /*0024*/ 	.byte	0x00, 0xf0, 0x11, 0x00


	//----- nvinfo : EIATTR_KPARAM_INFO
	.align		4
.L_11:
        /*0028*/ 	.byte	0x04, 0x17
        /*002a*/ 	.short	(.L_13 - .L_12)
.L_12:
        /*002c*/ 	.word	0x00000000
        /*0030*/ 	.short	0x0001
        /*0032*/ 	.short	0x0008
        /*0034*/ 	.byte	0x00, 0xf0, 0x11, 0x00


	//----- nvinfo : EIATTR_KPARAM_INFO
	.align		4
.L_13:
        /*0038*/ 	.byte	0x04, 0x17
        /*003a*/ 	.short	(.L_15 - .L_14)
.L_14:
        /*003c*/ 	.word	0x00000000
        /*0040*/ 	.short	0x0000
        /*0042*/ 	.short	0x0000
        /*0044*/ 	.byte	0x00, 0xf5, 0x21, 0x00


	//----- nvinfo : EIATTR_SPARSE_MMA_MASK
	.align		4
.L_15:
        /*0048*/ 	.byte	0x03, 0x50
        /*004a*/ 	.short	0x0000


	//----- nvinfo : EIATTR_MAXREG_COUNT
	.align		4
        /*004c*/ 	.byte	0x03, 0x1b
        /*004e*/ 	.short	0x00ff


	//----- nvinfo : EIATTR_MERCURY_ISA_VERSION
	.align		4
        /*0050*/ 	.byte	0x03, 0x5f
        /*0052*/ 	.short	0x0101


	//----- nvinfo : EIATTR_VRC_CTA_INIT_COUNT
	.align		4
        /*0054*/ 	.byte	0x02, 0x4a
	.zero		1
	.zero		1


	//----- nvinfo : EIATTR_EXIT_INSTR_OFFSETS
	.align		4
        /*0058*/ 	.byte	0x04, 0x1c
        /*005a*/ 	.short	(.L_17 - .L_16)


	//   ....[0]....
.L_16:
        /*005c*/ 	.word	0x00000010


	//----- nvinfo : EIATTR_CBANK_PARAM_SIZE
	.align		4
.L_17:
        /*0060*/ 	.byte	0x03, 0x19
        /*0062*/ 	.short	0x0014


	//----- nvinfo : EIATTR_PARAM_CBANK
	.align		4
        /*0064*/ 	.byte	0x04, 0x0a
        /*0066*/ 	.short	(.L_19 - .L_18)
	.align		4
.L_18:
        /*0068*/ 	.word	index@(.nv.constant0._Z16gaussianBlur_gpuPfiii)
        /*006c*/ 	.short	0x0380
        /*006e*/ 	.short	0x0014


	//----- nvinfo : EIATTR_SW_WAR
	.align		4
.L_19:
        /*0070*/ 	.byte	0x04, 0x36
        /*0072*/ 	.short	(.L_21 - .L_20)
.L_20:
        /*0074*/ 	.word	0x00000008
.L_21:


//--------------------- .nv.callgraph             --------------------------
	.section	.nv.callgraph,"",@"SHT_CUDA_CALLGRAPH"
	.align	4
	.sectionentsize	8
	.align		4
        /*0000*/ 	.word	0x00000000
	.align		4
        /*0004*/ 	.word	0xffffffff
	.align		4
        /*0008*/ 	.word	0x00000000
	.align		4
        /*000c*/ 	.word	0xfffffffe
	.align		4
        /*0010*/ 	.word	0x00000000
	.align		4
        /*0014*/ 	.word	0xfffffffd
	.align		4
        /*0018*/ 	.word	0x00000000
	.align		4
        /*001c*/ 	.word	0xfffffffc


//--------------------- .text._Z16gaussianBlur_gpuPfiii --------------------------
	.section	.text._Z16gaussianBlur_gpuPfiii,"ax",@progbits
	.align	128
        .global         _Z16gaussianBlur_gpuPfiii
        .type           _Z16gaussianBlur_gpuPfiii,@function
        .size           _Z16gaussianBlur_gpuPfiii,(.L_x_1 - _Z16gaussianBlur_gpuPfiii)
        .other          _Z16gaussianBlur_gpuPfiii,@"STO_CUDA_ENTRY STV_DEFAULT"
_Z16gaussianBlur_gpuPfiii:
.text._Z16gaussianBlur_gpuPfiii:
[----:B------:R-:W-:Y:S01]  /*0000*/  LDC R1, c[0x0][0x37c] ;  /* 0x0000df00ff017b82 */ /* 0x000fe20000000800 */
[----:B------:R-:W-:Y:S05]  /*0010*/  EXIT ;  /* 0x000000000000794d */ /* 0x000fea0003800000 */
.L_x_0:
[----:B------:R-:W-:-:S00]  /*0020*/  BRA `(.L_x_0) ;  /* 0xfffffffc00fc7947 */ /* 0x000fc0000383ffff */
[----:B------:R-:W-:-:S00]  /*0030*/  NOP ;  /* 0x0000000000007918 */ /* 0x000fc00000000000 */
        /* <DEDUP_REMOVED lines=12> */
.L_x_1:


//--------------------- .nv.shared.reserved.0     --------------------------
	.section	.nv.shared.reserved.0,"aw",@nobits
	.weak		__nv_reservedSMEM_offset_0_alias
	.size		__nv_reservedSMEM_offset_0_alias, 0, 64
	.other		__nv_reservedSMEM_offset_0_alias,@"STO_CUDA_RESERVED_SHARED STV_DEFAULT"
__nv_reservedSMEM_offset_0_alias:
	.zero		0
	.zero		64


//--------------------- .nv.constant0._Z16gaussianBlur_gpuPfiii --------------------------
	.section	.nv.constant0._Z16gaussianBlur_gpuPfiii,"a",@progbits
	.sectionflags	@""
	.align	4
.nv.constant0._Z16gaussianBlur_gpuPfiii:
	.zero		916


//--------------------- SYMBOLS --------------------------

	.type		.nv.reservedSmem.offset0,@object
	.size		.nv.reservedSmem.offset0,0x4
